//
// Generated by NVIDIA NVVM Compiler
//
// Compiler Build ID: CL-36424714
// Cuda compilation tools, release 13.0, V13.0.88
// Based on NVVM 20.0.0
//

.version 9.0
.target sm_100
.address_size 64

	// .globl	_Z15matrix_additionPiS_S_
.const .align 4 .u32 num_row;
.const .align 4 .u32 num_col;

.visible .entry _Z15matrix_additionPiS_S_(
	.param .u64 .ptr .align 1 _Z15matrix_additionPiS_S__param_0,
	.param .u64 .ptr .align 1 _Z15matrix_additionPiS_S__param_1,
	.param .u64 .ptr .align 1 _Z15matrix_additionPiS_S__param_2
)
{
	.reg .b32 	%r<14>;
	.reg .b64 	%rd<11>;

	ld.param.u64 	%rd1, [_Z15matrix_additionPiS_S__param_0];
	ld.param.u64 	%rd2, [_Z15matrix_additionPiS_S__param_1];
	ld.param.u64 	%rd3, [_Z15matrix_additionPiS_S__param_2];
	cvta.to.global.u64 	%rd4, %rd3;
	cvta.to.global.u64 	%rd5, %rd2;
	cvta.to.global.u64 	%rd6, %rd1;
	mov.u32 	%r1, %ctaid.x;
	mov.u32 	%r2, %ntid.x;
	mov.u32 	%r3, %tid.x;
	mad.lo.s32 	%r4, %r1, %r2, %r3;
	mov.u32 	%r5, %ctaid.y;
	mov.u32 	%r6, %ntid.y;
	mov.u32 	%r7, %tid.y;
	mad.lo.s32 	%r8, %r5, %r6, %r7;
	ld.const.u32 	%r9, [num_row];
	mad.lo.s32 	%r10, %r9, %r8, %r4;
	mul.wide.s32 	%rd7, %r10, 4;
	add.s64 	%rd8, %rd6, %rd7;
	ld.global.u32 	%r11, [%rd8];
	add.s64 	%rd9, %rd5, %rd7;
	ld.global.u32 	%r12, [%rd9];
	add.s32 	%r13, %r12, %r11;
	add.s64 	%rd10, %rd4, %rd7;
	st.global.u32 	[%rd10], %r13;
	ret;

}


// ===== COMPILED SASS (sm_100) =====

	.target	sm_100

	.elftype	@"ET_EXEC"


//--------------------- .note.nv.tkinfo           --------------------------
	.section	.note.nv.tkinfo,"",@"SHT_NOTE"
	.sectionflags	@"SHF_NOTE_NV_TKINFO"
	.tkinfo
        /*0018*/ 	.word	0x00000002
        /*0030*/ 	.string	""
        /*0030*/ 	.string	"ptxas"
        /*0030*/ 	.string	"Cuda compilation tools, release 13.0, V13.0.88"
        /*0030*/ 	.string	"Build cuda_13.0.r13.0/compiler.36424714_0"
        /*0030*/ 	.string	"-arch sm_100 -m 64 "



//--------------------- .note.nv.cuinfo           --------------------------
	.section	.note.nv.cuinfo,"",@"SHT_NOTE"
	.sectionflags	@"SHF_NOTE_NV_CUINFO"
        /*0018*/ 	.short	0x0002
        /*001a*/ 	.short	0x0064
        /*001c*/ 	.short	0x0082
	.zero		2


//--------------------- .nv.info                  --------------------------
	.section	.nv.info,"",@"SHT_CUDA_INFO"
	.align	4


	//----- nvinfo : EIATTR_REGCOUNT
	.align		4
        /*0000*/ 	.byte	0x04, 0x2f
        /*0002*/ 	.short	(.L_3 - .L_2)
	.align		4
.L_2:
        /*0004*/ 	.word	index@(_Z15matrix_additionPiS_S_)
        /*0008*/ 	.word	0x0000000c


	//----- nvinfo : EIATTR_FRAME_SIZE
	.align		4
.L_3:
        /*000c*/ 	.byte	0x04, 0x11
        /*000e*/ 	.short	(.L_5 - .L_4)
	.align		4
.L_4:
        /*0010*/ 	.word	index@(_Z15matrix_additionPiS_S_)
        /*0014*/ 	.word	0x00000000


	//----- nvinfo : EIATTR_MIN_STACK_SIZE
	.align		4
.L_5:
        /*0018*/ 	.byte	0x04, 0x12
        /*001a*/ 	.short	(.L_7 - .L_6)
	.align		4
.L_6:
        /*001c*/ 	.word	index@(_Z15matrix_additionPiS_S_)
        /*0020*/ 	.word	0x00000000
.L_7:


//--------------------- .nv.compat                --------------------------
	.section	.nv.compat,"",@"SHT_CUDA_COMPAT_INFO"
	.align	4
        /*0000*/ 	.byte	0x02, 0x09, 0x00, 0x00, 0x02, 0x02, 0x01, 0x00, 0x02, 0x05, 0x05, 0x00, 0x03, 0x07, 0x01, 0x01
        /*0010*/ 	.byte	0x02, 0x03, 0x00, 0x00, 0x02, 0x06, 0x01, 0x00, 0x04, 0x0b, 0x08, 0x00, 0x09, 0x00, 0x00, 0x00
        /*0020*/ 	.byte	0x00, 0x00, 0x00, 0x00


//--------------------- .nv.info._Z15matrix_additionPiS_S_ --------------------------
	.section	.nv.info._Z15matrix_additionPiS_S_,"",@"SHT_CUDA_INFO"
	.sectionflags	@""
	.align	4


	//----- nvinfo : EIATTR_CUDA_API_VERSION
	.align		4
        /*0000*/ 	.byte	0x04, 0x37
        /*0002*/ 	.short	(.L_9 - .L_8)
.L_8:
        /*0004*/ 	.word	0x00000082


	//----- nvinfo : EIATTR_KPARAM_INFO
	.align		4
.L_9:
        /*0008*/ 	.byte	0x04, 0x17
        /*000a*/ 	.short	(.L_11 - .L_10)
.L_10:
        /*000c*/ 	.word	0x00000000
        /*0010*/ 	.short	0x0002
        /*0012*/ 	.short	0x0010
        /*0014*/ 	.byte	0x00, 0xf5, 0x21, 0x00


	//----- nvinfo : EIATTR_KPARAM_INFO
	.align		4
.L_11:
        /*0018*/ 	.byte	0x04, 0x17
        /*001a*/ 	.short	(.L_13 - .L_12)
.L_12:
        /*001c*/ 	.word	0x00000000
        /*0020*/ 	.short	0x0001
        /*0022*/ 	.short	0x0008
        /*0024*/ 	.byte	0x00, 0xf5, 0x21, 0x00


	//----- nvinfo : EIATTR_KPARAM_INFO
	.align		4
.L_13:
        /*0028*/ 	.byte	0x04, 0x17
        /*002a*/ 	.short	(.L_15 - .L_14)
.L_14:
        /*002c*/ 	.word	0x00000000
        /*0030*/ 	.short	0x0000
        /*0032*/ 	.short	0x0000
        /*0034*/ 	.byte	0x00, 0xf5, 0x21, 0x00


	//----- nvinfo : EIATTR_SPARSE_MMA_MASK
	.align		4
.L_15:
        /*0038*/ 	.byte	0x03, 0x50
        /*003a*/ 	.short	0x0000


	//----- nvinfo : EIATTR_MAXREG_COUNT
	.align		4
        /*003c*/ 	.byte	0x03, 0x1b
        /*003e*/ 	.short	0x00ff


	//----- nvinfo : EIATTR_MERCURY_ISA_VERSION
	.align		4
        /*0040*/ 	.byte	0x03, 0x5f
        /*0042*/ 	.short	0x0101


	//----- nvinfo : EIATTR_VRC_CTA_INIT_COUNT
	.align		4
        /*0044*/ 	.byte	0x02, 0x4a
	.zero		1
	.zero		1


	//----- nvinfo : EIATTR_EXIT_INSTR_OFFSETS
	.align		4
        /*0048*/ 	.byte	0x04, 0x1c
        /*004a*/ 	.short	(.L_17 - .L_16)


	//   ....[0]....
.L_16:
        /*004c*/ 	.word	0x00000160


	//----- nvinfo : EIATTR_CBANK_PARAM_SIZE
	.align		4
.L_17:
        /*0050*/ 	.byte	0x03, 0x19
        /*0052*/ 	.short	0x0018


	//----- nvinfo : EIATTR_PARAM_CBANK
	.align		4
        /*0054*/ 	.byte	0x04, 0x0a
        /*0056*/ 	.short	(.L_19 - .L_18)
	.align		4
.L_18:
        /*0058*/ 	.word	index@(.nv.constant0._Z15matrix_additionPiS_S_)
        /*005c*/ 	.short	0x0380
        /*005e*/ 	.short	0x0018


	//----- nvinfo : EIATTR_SW_WAR
	.align		4
.L_19:
        /*0060*/ 	.byte	0x04, 0x36
        /*0062*/ 	.short	(.L_21 - .L_20)
.L_20:
        /*0064*/ 	.word	0x00000008
.L_21:


//--------------------- .nv.callgraph             --------------------------
	.section	.nv.callgraph,"",@"SHT_CUDA_CALLGRAPH"
	.align	4
	.sectionentsize	8
	.align		4
        /*0000*/ 	.word	0x00000000
	.align		4
        /*0004*/ 	.word	0xffffffff
	.align		4
        /*0008*/ 	.word	0x00000000
	.align		4
        /*000c*/ 	.word	0xfffffffe
	.align		4
        /*0010*/ 	.word	0x00000000
	.align		4
        /*0014*/ 	.word	0xfffffffd
	.align		4
        /*0018*/ 	.word	0x00000000
	.align		4
        /*001c*/ 	.word	0xfffffffc


//--------------------- .nv.constant3             --------------------------
	.section	.nv.constant3,"a",@progbits
	.align	4
.nv.constant3:
	.type		num_row,@object
	.size		num_row,(num_col - num_row)
num_row:
	.zero		4
	.type		num_col,@object
	.size		num_col,(.L_1 - num_col)
num_col:
	.zero		4
.L_1:


//--------------------- .text._Z15matrix_additionPiS_S_ --------------------------
	.section	.text._Z15matrix_additionPiS_S_,"ax",@progbits
	.align	128
        .global         _Z15matrix_additionPiS_S_
        .type           _Z15matrix_additionPiS_S_,@function
        .size           _Z15matrix_additionPiS_S_,(.L_x_1 - _Z15matrix_additionPiS_S_)
        .other          _Z15matrix_additionPiS_S_,@"STO_CUDA_ENTRY STV_DEFAULT"
_Z15matrix_additionPiS_S_:
.text._Z15matrix_additionPiS_S_:
[----:B------:R-:W-:Y:S01]  /*0000*/  LDC R1, c[0x0][0x37c] ;  /* 0x0000df00ff017b82 */ /* 0x000fe20000000800 */
[----:B------:R-:W0:Y:S07]  /*0010*/  S2R R7, SR_TID.X ;  /* 0x0000000000077919 */ /* 0x000e2e0000002100 */
[----:B------:R-:W0:Y:S01]  /*0020*/  S2UR UR6, SR_CTAID.X ;  /* 0x00000000000679c3 */ /* 0x000e220000002500 */
[----:B------:R-:W1:Y:S01]  /*0030*/  LDCU UR8, c[0x3][URZ] ;  /* 0x00c00000ff0877ac */ /* 0x000e620008000800 */
[----:B------:R-:W2:Y:S01]  /*0040*/  S2R R9, SR_TID.Y ;  /* 0x0000000000097919 */ /* 0x000ea20000002200 */
[----:B------:R-:W3:Y:S05]  /*0050*/  LDCU.64 UR4, c[0x0][0x358] ;  /* 0x00006b00ff0477ac */ /* 0x000eea0008000a00 */
[----:B------:R-:W0:Y:S08]  /*0060*/  LDC R0, c[0x0][0x360] ;  /* 0x0000d800ff007b82 */ /* 0x000e300000000800 */
[----:B------:R-:W2:Y:S08]  /*0070*/  S2UR UR7, SR_CTAID.Y ;  /* 0x00000000000779c3 */ /* 0x000eb00000002600 */
[----:B------:R-:W2:Y:S08]  /*0080*/  LDC R6, c[0x0][0x364] ;  /* 0x0000d900ff067b82 */ /* 0x000eb00000000800 */
[----:B------:R-:W4:Y:S01]  /*0090*/  LDC.64 R2, c[0x0][0x380] ;  /* 0x0000e000ff027b82 */ /* 0x000f220000000a00 */
[----:B0-----:R-:W-:-:S07]  /*00a0*/  IMAD R0, R0, UR6, R7 ;  /* 0x0000000600007c24 */ /* 0x001fce000f8e0207 */
[----:B------:R-:W0:Y:S01]  /*00b0*/  LDC.64 R4, c[0x0][0x388] ;  /* 0x0000e200ff047b82 */ /* 0x000e220000000a00 */
[----:B--2---:R-:W-:-:S04]  /*00c0*/  IMAD R7, R6, UR7, R9 ;  /* 0x0000000706077c24 */ /* 0x004fc8000f8e0209 */
[----:B-1----:R-:W-:-:S03]  /*00d0*/  IMAD R9, R7, UR8, R0 ;  /* 0x0000000807097c24 */ /* 0x002fc6000f8e0200 */
[----:B------:R-:W1:Y:S01]  /*00e0*/  LDC.64 R6, c[0x0][0x390] ;  /* 0x0000e400ff067b82 */ /* 0x000e620000000a00 */
[----:B----4-:R-:W-:-:S06]  /*00f0*/  IMAD.WIDE R2, R9, 0x4, R2 ;  /* 0x0000000409027825 */ /* 0x010fcc00078e0202 */
[----:B---3--:R-:W2:Y:S01]  /*0100*/  LDG.E R2, desc[UR4][R2.64] ;  /* 0x0000000402027981 */ /* 0x008ea2000c1e1900 */
[----:B0-----:R-:W-:-:S06]  /*0110*/  IMAD.WIDE R4, R9, 0x4, R4 ;  /* 0x0000000409047825 */ /* 0x001fcc00078e0204 */
[----:B------:R-:W2:Y:S01]  /*0120*/  LDG.E R5, desc[UR4][R4.64] ;  /* 0x0000000404057981 */ /* 0x000ea2000c1e1900 */
[----:B-1----:R-:W-:Y:S01]  /*0130*/  IMAD.WIDE R6, R9, 0x4, R6 ;  /* 0x0000000409067825 */ /* 0x002fe200078e0206 */
[----:B--2---:R-:W-:-:S05]  /*0140*/  IADD3 R9, PT, PT, R2, R5, RZ ;  /* 0x0000000502097210 */ /* 0x004fca0007ffe0ff */
[----:B------:R-:W-:Y:S01]  /*0150*/  STG.E desc[UR4][R6.64], R9 ;  /* 0x0000000906007986 */ /* 0x000fe2000c101904 */
[----:B------:R-:W-:Y:S05]  /*0160*/  EXIT ;  /* 0x000000000000794d */ /* 0x000fea0003800000 */
.L_x_0:
[----:B------:R-:W-:-:S00]  /*0170*/  BRA `(.L_x_0) ;  /* 0xfffffffc00fc7947 */ /* 0x000fc0000383ffff */
[----:B------:R-:W-:-:S00]  /*0180*/  NOP ;  /* 0x0000000000007918 */ /* 0x000fc00000000000 */
[----:B------:R-:W-:-:S00]  /*0190*/  NOP ;  /* 0x0000000000007918 */ /* 0x000fc00000000000 */
[----:B------:R-:W-:-:S00]  /*01a0*/  NOP ;  /* 0x0000000000007918 */ /* 0x000fc00000000000 */
[----:B------:R-:W-:-:S00]  /*01b0*/  NOP ;  /* 0x0000000000007918 */ /* 0x000fc00000000000 */
[----:B------:R-:W-:-:S00]  /*01c0*/  NOP ;  /* 0x0000000000007918 */ /* 0x000fc00000000000 */
[----:B------:R-:W-:-:S00]  /*01d0*/  NOP ;  /* 0x0000000000007918 */ /* 0x000fc00000000000 */
[----:B------:R-:W-:-:S00]  /*01e0*/  NOP ;  /* 0x0000000000007918 */ /* 0x000fc00000000000 */
[----:B------:R-:W-:-:S00]  /*01f0*/  NOP ;  /* 0x0000000000007918 */ /* 0x000fc00000000000 */
.L_x_1:


//--------------------- .nv.shared.reserved.0     --------------------------
	.section	.nv.shared.reserved.0,"aw",@nobits
	.weak		__nv_reservedSMEM_offset_0_alias
	.size		__nv_reservedSMEM_offset_0_alias, 0, 64
	.other		__nv_reservedSMEM_offset_0_alias,@"STO_CUDA_RESERVED_SHARED STV_DEFAULT"
__nv_reservedSMEM_offset_0_alias:
	.zero		0
	.zero		64


//--------------------- .nv.constant0._Z15matrix_additionPiS_S_ --------------------------
	.section	.nv.constant0._Z15matrix_additionPiS_S_,"a",@progbits
	.sectionflags	@""
	.align	4
.nv.constant0._Z15matrix_additionPiS_S_:
	.zero		920


//--------------------- SYMBOLS --------------------------

	.type		.nv.reservedSmem.offset0,@object
	.size		.nv.reservedSmem.offset0,0x4
